//
// Generated by NVIDIA NVVM Compiler
//
// Compiler Build ID: CL-36424714
// Cuda compilation tools, release 13.0, V13.0.88
// Based on NVVM 20.0.0
//

.version 9.0
.target sm_100
.address_size 64

	// .globl	_Z9addOffsetPffi

.visible .entry _Z9addOffsetPffi(
	.param .u64 .ptr .align 1 _Z9addOffsetPffi_param_0,
	.param .f32 _Z9addOffsetPffi_param_1,
	.param .u32 _Z9addOffsetPffi_param_2
)
{
	.reg .pred 	%p<2>;
	.reg .b32 	%r<6>;
	.reg .b32 	%f<4>;
	.reg .b64 	%rd<5>;

	ld.param.u64 	%rd1, [_Z9addOffsetPffi_param_0];
	ld.param.f32 	%f1, [_Z9addOffsetPffi_param_1];
	ld.param.u32 	%r2, [_Z9addOffsetPffi_param_2];
	mov.u32 	%r3, %ctaid.x;
	mov.u32 	%r4, %ntid.x;
	mov.u32 	%r5, %tid.x;
	mad.lo.s32 	%r1, %r3, %r4, %r5;
	setp.ge.s32 	%p1, %r1, %r2;
	@%p1 bra 	$L__BB0_2;
	cvta.to.global.u64 	%rd2, %rd1;
	mul.wide.s32 	%rd3, %r1, 4;
	add.s64 	%rd4, %rd2, %rd3;
	ld.global.f32 	%f2, [%rd4];
	add.f32 	%f3, %f1, %f2;
	st.global.f32 	[%rd4], %f3;
$L__BB0_2:
	ret;

}


// ===== COMPILED SASS (sm_100) =====

	.target	sm_100

	.elftype	@"ET_EXEC"


//--------------------- .note.nv.tkinfo           --------------------------
	.section	.note.nv.tkinfo,"",@"SHT_NOTE"
	.sectionflags	@"SHF_NOTE_NV_TKINFO"
	.tkinfo
        /*0018*/ 	.word	0x00000002
        /*0030*/ 	.string	""
        /*0030*/ 	.string	"ptxas"
        /*0030*/ 	.string	"Cuda compilation tools, release 13.0, V13.0.88"
        /*0030*/ 	.string	"Build cuda_13.0.r13.0/compiler.36424714_0"
        /*0030*/ 	.string	"-arch sm_100 -m 64 "



//--------------------- .note.nv.cuinfo           --------------------------
	.section	.note.nv.cuinfo,"",@"SHT_NOTE"
	.sectionflags	@"SHF_NOTE_NV_CUINFO"
        /*0018*/ 	.short	0x0002
        /*001a*/ 	.short	0x0064
        /*001c*/ 	.short	0x0082
	.zero		2


//--------------------- .nv.info                  --------------------------
	.section	.nv.info,"",@"SHT_CUDA_INFO"
	.align	4


	//----- nvinfo : EIATTR_REGCOUNT
	.align		4
        /*0000*/ 	.byte	0x04, 0x2f
        /*0002*/ 	.short	(.L_1 - .L_0)
	.align		4
.L_0:
        /*0004*/ 	.word	index@(_Z9addOffsetPffi)
        /*0008*/ 	.word	0x00000008


	//----- nvinfo : EIATTR_FRAME_SIZE
	.align		4
.L_1:
        /*000c*/ 	.byte	0x04, 0x11
        /*000e*/ 	.short	(.L_3 - .L_2)
	.align		4
.L_2:
        /*0010*/ 	.word	index@(_Z9addOffsetPffi)
        /*0014*/ 	.word	0x00000000


	//----- nvinfo : EIATTR_MIN_STACK_SIZE
	.align		4
.L_3:
        /*0018*/ 	.byte	0x04, 0x12
        /*001a*/ 	.short	(.L_5 - .L_4)
	.align		4
.L_4:
        /*001c*/ 	.word	index@(_Z9addOffsetPffi)
        /*0020*/ 	.word	0x00000000
.L_5:


//--------------------- .nv.compat                --------------------------
	.section	.nv.compat,"",@"SHT_CUDA_COMPAT_INFO"
	.align	4
        /*0000*/ 	.byte	0x02, 0x09, 0x00, 0x00, 0x02, 0x02, 0x01, 0x00, 0x02, 0x05, 0x05, 0x00, 0x03, 0x07, 0x01, 0x01
        /*0010*/ 	.byte	0x02, 0x03, 0x00, 0x00, 0x02, 0x06, 0x01, 0x00, 0x04, 0x0b, 0x08, 0x00, 0x09, 0x00, 0x00, 0x00
        /*0020*/ 	.byte	0x00, 0x00, 0x00, 0x00


//--------------------- .nv.info._Z9addOffsetPffi --------------------------
	.section	.nv.info._Z9addOffsetPffi,"",@"SHT_CUDA_INFO"
	.sectionflags	@""
	.align	4


	//----- nvinfo : EIATTR_CUDA_API_VERSION
	.align		4
        /*0000*/ 	.byte	0x04, 0x37
        /*0002*/ 	.short	(.L_7 - .L_6)
.L_6:
        /*0004*/ 	.word	0x00000082


	//----- nvinfo : EIATTR_KPARAM_INFO
	.align		4
.L_7:
        /*0008*/ 	.byte	0x04, 0x17
        /*000a*/ 	.short	(.L_9 - .L_8)
.L_8:
        /*000c*/ 	.word	0x00000000
        /*0010*/ 	.short	0x0002
        /*0012*/ 	.short	0x000c
        /*0014*/ 	.byte	0x00, 0xf0, 0x11, 0x00


	//----- nvinfo : EIATTR_KPARAM_INFO
	.align		4
.L_9:
        /*0018*/ 	.byte	0x04, 0x17
        /*001a*/ 	.short	(.L_11 - .L_10)
.L_10:
        /*001c*/ 	.word	0x00000000
        /*0020*/ 	.short	0x0001
        /*0022*/ 	.short	0x0008
        /*0024*/ 	.byte	0x00, 0xf0, 0x11, 0x00


	//----- nvinfo : EIATTR_KPARAM_INFO
	.align		4
.L_11:
        /*0028*/ 	.byte	0x04, 0x17
        /*002a*/ 	.short	(.L_13 - .L_12)
.L_12:
        /*002c*/ 	.word	0x00000000
        /*0030*/ 	.short	0x0000
        /*0032*/ 	.short	0x0000
        /*0034*/ 	.byte	0x00, 0xf5, 0x21, 0x00


	//----- nvinfo : EIATTR_SPARSE_MMA_MASK
	.align		4
.L_13:
        /*0038*/ 	.byte	0x03, 0x50
        /*003a*/ 	.short	0x0000


	//----- nvinfo : EIATTR_MAXREG_COUNT
	.align		4
        /*003c*/ 	.byte	0x03, 0x1b
        /*003e*/ 	.short	0x00ff


	//----- nvinfo : EIATTR_MERCURY_ISA_VERSION
	.align		4
        /*0040*/ 	.byte	0x03, 0x5f
        /*0042*/ 	.short	0x0101


	//----- nvinfo : EIATTR_VRC_CTA_INIT_COUNT
	.align		4
        /*0044*/ 	.byte	0x02, 0x4a
	.zero		1
	.zero		1


	//----- nvinfo : EIATTR_EXIT_INSTR_OFFSETS
	.align		4
        /*0048*/ 	.byte	0x04, 0x1c
        /*004a*/ 	.short	(.L_15 - .L_14)


	//   ....[0]....
.L_14:
        /*004c*/ 	.word	0x00000070


	//   ....[1]....
        /*0050*/ 	.word	0x000000f0


	//----- nvinfo : EIATTR_CBANK_PARAM_SIZE
	.align		4
.L_15:
        /*0054*/ 	.byte	0x03, 0x19
        /*0056*/ 	.short	0x0010


	//----- nvinfo : EIATTR_PARAM_CBANK
	.align		4
        /*0058*/ 	.byte	0x04, 0x0a
        /*005a*/ 	.short	(.L_17 - .L_16)
	.align		4
.L_16:
        /*005c*/ 	.word	index@(.nv.constant0._Z9addOffsetPffi)
        /*0060*/ 	.short	0x0380
        /*0062*/ 	.short	0x0010


	//----- nvinfo : EIATTR_SW_WAR
	.align		4
.L_17:
        /*0064*/ 	.byte	0x04, 0x36
        /*0066*/ 	.short	(.L_19 - .L_18)
.L_18:
        /*0068*/ 	.word	0x00000008
.L_19:


//--------------------- .nv.callgraph             --------------------------
	.section	.nv.callgraph,"",@"SHT_CUDA_CALLGRAPH"
	.align	4
	.sectionentsize	8
	.align		4
        /*0000*/ 	.word	0x00000000
	.align		4
        /*0004*/ 	.word	0xffffffff
	.align		4
        /*0008*/ 	.word	0x00000000
	.align		4
        /*000c*/ 	.word	0xfffffffe
	.align		4
        /*0010*/ 	.word	0x00000000
	.align		4
        /*0014*/ 	.word	0xfffffffd
	.align		4
        /*0018*/ 	.word	0x00000000
	.align		4
        /*001c*/ 	.word	0xfffffffc


//--------------------- .text._Z9addOffsetPffi    --------------------------
	.section	.text._Z9addOffsetPffi,"ax",@progbits
	.align	128
        .global         _Z9addOffsetPffi
        .type           _Z9addOffsetPffi,@function
        .size           _Z9addOffsetPffi,(.L_x_1 - _Z9addOffsetPffi)
        .other          _Z9addOffsetPffi,@"STO_CUDA_ENTRY STV_DEFAULT"
_Z9addOffsetPffi:
.text._Z9addOffsetPffi:
[----:B------:R-:W-:Y:S01]  /*0000*/  LDC R1, c[0x0][0x37c] ;  /* 0x0000df00ff017b82 */ /* 0x000fe20000000800 */
[----:B------:R-:W0:Y:S07]  /*0010*/  S2R R0, SR_TID.X ;  /* 0x0000000000007919 */ /* 0x000e2e0000002100 */
[----:B------:R-:W0:Y:S01]  /*0020*/  S2UR UR4, SR_CTAID.X ;  /* 0x00000000000479c3 */ /* 0x000e220000002500 */
[----:B------:R-:W1:Y:S07]  /*0030*/  LDCU UR5, c[0x0][0x38c] ;  /* 0x00007180ff0577ac */ /* 0x000e6e0008000800 */
[----:B------:R-:W0:Y:S02]  /*0040*/  LDC R5, c[0x0][0x360] ;  /* 0x0000d800ff057b82 */ /* 0x000e240000000800 */
[----:B0-----:R-:W-:-:S05]  /*0050*/  IMAD R5, R5, UR4, R0 ;  /* 0x0000000405057c24 */ /* 0x001fca000f8e0200 */
[----:B-1----:R-:W-:-:S13]  /*0060*/  ISETP.GE.AND P0, PT, R5, UR5, PT ;  /* 0x0000000505007c0c */ /* 0x002fda000bf06270 */
[----:B------:R-:W-:Y:S05]  /*0070*/  @P0 EXIT ;  /* 0x000000000000094d */ /* 0x000fea0003800000 */
[----:B------:R-:W0:Y:S01]  /*0080*/  LDC.64 R2, c[0x0][0x380] ;  /* 0x0000e000ff027b82 */ /* 0x000e220000000a00 */
[----:B------:R-:W1:Y:S01]  /*0090*/  LDCU.64 UR4, c[0x0][0x358] ;  /* 0x00006b00ff0477ac */ /* 0x000e620008000a00 */
[----:B------:R-:W2:Y:S01]  /*00a0*/  LDCU UR6, c[0x0][0x388] ;  /* 0x00007100ff0677ac */ /* 0x000ea20008000800 */
[----:B0-----:R-:W-:-:S05]  /*00b0*/  IMAD.WIDE R2, R5, 0x4, R2 ;  /* 0x0000000405027825 */ /* 0x001fca00078e0202 */
[----:B-1----:R-:W2:Y:S02]  /*00c0*/  LDG.E R0, desc[UR4][R2.64] ;  /* 0x0000000402007981 */ /* 0x002ea4000c1e1900 */
[----:B--2---:R-:W-:-:S05]  /*00d0*/  FADD R5, R0, UR6 ;  /* 0x0000000600057e21 */ /* 0x004fca0008000000 */
[----:B------:R-:W-:Y:S01]  /*00e0*/  STG.E desc[UR4][R2.64], R5 ;  /* 0x0000000502007986 */ /* 0x000fe2000c101904 */
[----:B------:R-:W-:Y:S05]  /*00f0*/  EXIT ;  /* 0x000000000000794d */ /* 0x000fea0003800000 */
.L_x_0:
[----:B------:R-:W-:-:S00]  /*0100*/  BRA `(.L_x_0) ;  /* 0xfffffffc00fc7947 */ /* 0x000fc0000383ffff */
[----:B------:R-:W-:-:S00]  /*0110*/  NOP ;  /* 0x0000000000007918 */ /* 0x000fc00000000000 */
        /* <DEDUP_REMOVED lines=14> */
.L_x_1:


//--------------------- .nv.shared.reserved.0     --------------------------
	.section	.nv.shared.reserved.0,"aw",@nobits
	.weak		__nv_reservedSMEM_offset_0_alias
	.size		__nv_reservedSMEM_offset_0_alias, 0, 64
	.other		__nv_reservedSMEM_offset_0_alias,@"STO_CUDA_RESERVED_SHARED STV_DEFAULT"
__nv_reservedSMEM_offset_0_alias:
	.zero		0
	.zero		64


//--------------------- .nv.constant0._Z9addOffsetPffi --------------------------
	.section	.nv.constant0._Z9addOffsetPffi,"a",@progbits
	.sectionflags	@""
	.align	4
.nv.constant0._Z9addOffsetPffi:
	.zero		912


//--------------------- SYMBOLS --------------------------

	.type		.nv.reservedSmem.offset0,@object
	.size		.nv.reservedSmem.offset0,0x4
